//
// Generated by NVIDIA NVVM Compiler
//
// Compiler Build ID: CL-36424714
// Cuda compilation tools, release 13.0, V13.0.88
// Based on NVVM 20.0.0
//

.version 9.0
.target sm_100
.address_size 64

	// .globl	_Z16multMatrixVectoriPPdS_S_S0_Pi

.visible .entry _Z16multMatrixVectoriPPdS_S_S0_Pi(
	.param .u32 _Z16multMatrixVectoriPPdS_S_S0_Pi_param_0,
	.param .u64 .ptr .align 1 _Z16multMatrixVectoriPPdS_S_S0_Pi_param_1,
	.param .u64 .ptr .align 1 _Z16multMatrixVectoriPPdS_S_S0_Pi_param_2,
	.param .u64 .ptr .align 1 _Z16multMatrixVectoriPPdS_S_S0_Pi_param_3,
	.param .u64 .ptr .align 1 _Z16multMatrixVectoriPPdS_S_S0_Pi_param_4,
	.param .u64 .ptr .align 1 _Z16multMatrixVectoriPPdS_S_S0_Pi_param_5
)
{
	.reg .pred 	%p<4>;
	.reg .b32 	%r<15>;
	.reg .b64 	%rd<27>;
	.reg .b64 	%fd<9>;

	ld.param.u32 	%r7, [_Z16multMatrixVectoriPPdS_S_S0_Pi_param_0];
	ld.param.u64 	%rd6, [_Z16multMatrixVectoriPPdS_S_S0_Pi_param_1];
	ld.param.u64 	%rd7, [_Z16multMatrixVectoriPPdS_S_S0_Pi_param_2];
	ld.param.u64 	%rd8, [_Z16multMatrixVectoriPPdS_S_S0_Pi_param_3];
	ld.param.u64 	%rd9, [_Z16multMatrixVectoriPPdS_S_S0_Pi_param_4];
	ld.param.u64 	%rd10, [_Z16multMatrixVectoriPPdS_S_S0_Pi_param_5];
	mov.u32 	%r8, %ctaid.x;
	mov.u32 	%r1, %ntid.x;
	mov.u32 	%r9, %tid.x;
	mad.lo.s32 	%r14, %r8, %r1, %r9;
	setp.ge.s32 	%p1, %r14, %r7;
	@%p1 bra 	$L__BB0_5;
	cvta.to.global.u64 	%rd1, %rd10;
	mov.u32 	%r10, %nctaid.x;
	mul.lo.s32 	%r3, %r1, %r10;
	cvta.to.global.u64 	%rd2, %rd6;
	cvta.to.global.u64 	%rd3, %rd7;
	cvta.to.global.u64 	%rd4, %rd9;
	cvta.to.global.u64 	%rd5, %rd8;
$L__BB0_2:
	mul.wide.s32 	%rd11, %r14, 8;
	add.s64 	%rd12, %rd2, %rd11;
	ld.global.u64 	%rd13, [%rd12];
	cvta.to.global.u64 	%rd14, %rd13;
	ld.global.f64 	%fd2, [%rd14];
	cvt.rzi.s32.f64 	%r5, %fd2;
	ld.global.f64 	%fd3, [%rd14+8];
	cvt.rzi.s32.f64 	%r11, %fd3;
	ld.global.u32 	%r12, [%rd1];
	add.s32 	%r13, %r12, 1;
	st.global.u32 	[%rd1], %r13;
	ld.global.u64 	%rd15, [%rd12];
	cvta.to.global.u64 	%rd16, %rd15;
	ld.global.f64 	%fd4, [%rd16+16];
	mul.wide.s32 	%rd17, %r11, 8;
	add.s64 	%rd18, %rd3, %rd17;
	ld.global.f64 	%fd5, [%rd18];
	mul.f64 	%fd1, %fd4, %fd5;
	setp.ne.s32 	%p2, %r11, 0;
	@%p2 bra 	$L__BB0_4;
	cvt.rn.f64.s32 	%fd6, %r5;
	mul.wide.s32 	%rd19, %r5, 8;
	add.s64 	%rd20, %rd4, %rd19;
	ld.global.u64 	%rd21, [%rd20];
	cvta.to.global.u64 	%rd22, %rd21;
	st.global.f64 	[%rd22], %fd6;
	ld.global.u64 	%rd23, [%rd20];
	cvta.to.global.u64 	%rd24, %rd23;
	st.global.f64 	[%rd24+8], %fd1;
$L__BB0_4:
	mul.wide.s32 	%rd25, %r5, 8;
	add.s64 	%rd26, %rd5, %rd25;
	ld.global.f64 	%fd7, [%rd26];
	add.f64 	%fd8, %fd1, %fd7;
	st.global.f64 	[%rd26], %fd8;
	add.s32 	%r14, %r14, %r3;
	setp.lt.s32 	%p3, %r14, %r7;
	@%p3 bra 	$L__BB0_2;
$L__BB0_5:
	ret;

}


// ===== COMPILED SASS (sm_100) =====

	.target	sm_100

	.elftype	@"ET_EXEC"


//--------------------- .note.nv.tkinfo           --------------------------
	.section	.note.nv.tkinfo,"",@"SHT_NOTE"
	.sectionflags	@"SHF_NOTE_NV_TKINFO"
	.tkinfo
        /*0018*/ 	.word	0x00000002
        /*0030*/ 	.string	""
        /*0030*/ 	.string	"ptxas"
        /*0030*/ 	.string	"Cuda compilation tools, release 13.0, V13.0.88"
        /*0030*/ 	.string	"Build cuda_13.0.r13.0/compiler.36424714_0"
        /*0030*/ 	.string	"-arch sm_100 -m 64 "



//--------------------- .note.nv.cuinfo           --------------------------
	.section	.note.nv.cuinfo,"",@"SHT_NOTE"
	.sectionflags	@"SHF_NOTE_NV_CUINFO"
        /*0018*/ 	.short	0x0002
        /*001a*/ 	.short	0x0064
        /*001c*/ 	.short	0x0082
	.zero		2


//--------------------- .nv.info                  --------------------------
	.section	.nv.info,"",@"SHT_CUDA_INFO"
	.align	4


	//----- nvinfo : EIATTR_REGCOUNT
	.align		4
        /*0000*/ 	.byte	0x04, 0x2f
        /*0002*/ 	.short	(.L_1 - .L_0)
	.align		4
.L_0:
        /*0004*/ 	.word	index@(_Z16multMatrixVectoriPPdS_S_S0_Pi)
        /*0008*/ 	.word	0x0000001a


	//----- nvinfo : EIATTR_FRAME_SIZE
	.align		4
.L_1:
        /*000c*/ 	.byte	0x04, 0x11
        /*000e*/ 	.short	(.L_3 - .L_2)
	.align		4
.L_2:
        /*0010*/ 	.word	index@(_Z16multMatrixVectoriPPdS_S_S0_Pi)
        /*0014*/ 	.word	0x00000000


	//----- nvinfo : EIATTR_MIN_STACK_SIZE
	.align		4
.L_3:
        /*0018*/ 	.byte	0x04, 0x12
        /*001a*/ 	.short	(.L_5 - .L_4)
	.align		4
.L_4:
        /*001c*/ 	.word	index@(_Z16multMatrixVectoriPPdS_S_S0_Pi)
        /*0020*/ 	.word	0x00000000
.L_5:


//--------------------- .nv.compat                --------------------------
	.section	.nv.compat,"",@"SHT_CUDA_COMPAT_INFO"
	.align	4
        /*0000*/ 	.byte	0x02, 0x09, 0x00, 0x00, 0x02, 0x02, 0x01, 0x00, 0x02, 0x05, 0x05, 0x00, 0x03, 0x07, 0x01, 0x01
        /*0010*/ 	.byte	0x02, 0x03, 0x00, 0x00, 0x02, 0x06, 0x01, 0x00, 0x04, 0x0b, 0x08, 0x00, 0x01, 0x00, 0x00, 0x00
        /*0020*/ 	.byte	0x00, 0x00, 0x00, 0x00


//--------------------- .nv.info._Z16multMatrixVectoriPPdS_S_S0_Pi --------------------------
	.section	.nv.info._Z16multMatrixVectoriPPdS_S_S0_Pi,"",@"SHT_CUDA_INFO"
	.sectionflags	@""
	.align	4


	//----- nvinfo : EIATTR_CUDA_API_VERSION
	.align		4
        /*0000*/ 	.byte	0x04, 0x37
        /*0002*/ 	.short	(.L_7 - .L_6)
.L_6:
        /*0004*/ 	.word	0x00000082


	//----- nvinfo : EIATTR_KPARAM_INFO
	.align		4
.L_7:
        /*0008*/ 	.byte	0x04, 0x17
        /*000a*/ 	.short	(.L_9 - .L_8)
.L_8:
        /*000c*/ 	.word	0x00000000
        /*0010*/ 	.short	0x0005
        /*0012*/ 	.short	0x0028
        /*0014*/ 	.byte	0x00, 0xf5, 0x21, 0x00


	//----- nvinfo : EIATTR_KPARAM_INFO
	.align		4
.L_9:
        /*0018*/ 	.byte	0x04, 0x17
        /*001a*/ 	.short	(.L_11 - .L_10)
.L_10:
        /*001c*/ 	.word	0x00000000
        /*0020*/ 	.short	0x0004
        /*0022*/ 	.short	0x0020
        /*0024*/ 	.byte	0x00, 0xf5, 0x21, 0x00


	//----- nvinfo : EIATTR_KPARAM_INFO
	.align		4
.L_11:
        /*0028*/ 	.byte	0x04, 0x17
        /*002a*/ 	.short	(.L_13 - .L_12)
.L_12:
        /*002c*/ 	.word	0x00000000
        /*0030*/ 	.short	0x0003
        /*0032*/ 	.short	0x0018
        /*0034*/ 	.byte	0x00, 0xf5, 0x21, 0x00


	//----- nvinfo : EIATTR_KPARAM_INFO
	.align		4
.L_13:
        /*0038*/ 	.byte	0x04, 0x17
        /*003a*/ 	.short	(.L_15 - .L_14)
.L_14:
        /*003c*/ 	.word	0x00000000
        /*0040*/ 	.short	0x0002
        /*0042*/ 	.short	0x0010
        /*0044*/ 	.byte	0x00, 0xf5, 0x21, 0x00


	//----- nvinfo : EIATTR_KPARAM_INFO
	.align		4
.L_15:
        /*0048*/ 	.byte	0x04, 0x17
        /*004a*/ 	.short	(.L_17 - .L_16)
.L_16:
        /*004c*/ 	.word	0x00000000
        /*0050*/ 	.short	0x0001
        /*0052*/ 	.short	0x0008
        /*0054*/ 	.byte	0x00, 0xf5, 0x21, 0x00


	//----- nvinfo : EIATTR_KPARAM_INFO
	.align		4
.L_17:
        /*0058*/ 	.byte	0x04, 0x17
        /*005a*/ 	.short	(.L_19 - .L_18)
.L_18:
        /*005c*/ 	.word	0x00000000
        /*0060*/ 	.short	0x0000
        /*0062*/ 	.short	0x0000
        /*0064*/ 	.byte	0x00, 0xf0, 0x11, 0x00


	//----- nvinfo : EIATTR_SPARSE_MMA_MASK
	.align		4
.L_19:
        /*0068*/ 	.byte	0x03, 0x50
        /*006a*/ 	.short	0x0000


	//----- nvinfo : EIATTR_MAXREG_COUNT
	.align		4
        /*006c*/ 	.byte	0x03, 0x1b
        /*006e*/ 	.short	0x00ff


	//----- nvinfo : EIATTR_MERCURY_ISA_VERSION
	.align		4
        /*0070*/ 	.byte	0x03, 0x5f
        /*0072*/ 	.short	0x0101


	//----- nvinfo : EIATTR_VRC_CTA_INIT_COUNT
	.align		4
        /*0074*/ 	.byte	0x02, 0x4a
	.zero		1
	.zero		1


	//----- nvinfo : EIATTR_EXIT_INSTR_OFFSETS
	.align		4
        /*0078*/ 	.byte	0x04, 0x1c
        /*007a*/ 	.short	(.L_21 - .L_20)


	//   ....[0]....
.L_20:
        /*007c*/ 	.word	0x00000070


	//   ....[1]....
        /*0080*/ 	.word	0x000002d0


	//----- nvinfo : EIATTR_CRS_STACK_SIZE
	.align		4
.L_21:
        /*0084*/ 	.byte	0x04, 0x1e
        /*0086*/ 	.short	(.L_23 - .L_22)
.L_22:
        /*0088*/ 	.word	0x00000000


	//----- nvinfo : EIATTR_CBANK_PARAM_SIZE
	.align		4
.L_23:
        /*008c*/ 	.byte	0x03, 0x19
        /*008e*/ 	.short	0x0030


	//----- nvinfo : EIATTR_PARAM_CBANK
	.align		4
        /*0090*/ 	.byte	0x04, 0x0a
        /*0092*/ 	.short	(.L_25 - .L_24)
	.align		4
.L_24:
        /*0094*/ 	.word	index@(.nv.constant0._Z16multMatrixVectoriPPdS_S_S0_Pi)
        /*0098*/ 	.short	0x0380
        /*009a*/ 	.short	0x0030


	//----- nvinfo : EIATTR_SW_WAR
	.align		4
.L_25:
        /*009c*/ 	.byte	0x04, 0x36
        /*009e*/ 	.short	(.L_27 - .L_26)
.L_26:
        /*00a0*/ 	.word	0x00000008
.L_27:


//--------------------- .nv.callgraph             --------------------------
	.section	.nv.callgraph,"",@"SHT_CUDA_CALLGRAPH"
	.align	4
	.sectionentsize	8
	.align		4
        /*0000*/ 	.word	0x00000000
	.align		4
        /*0004*/ 	.word	0xffffffff
	.align		4
        /*0008*/ 	.word	0x00000000
	.align		4
        /*000c*/ 	.word	0xfffffffe
	.align		4
        /*0010*/ 	.word	0x00000000
	.align		4
        /*0014*/ 	.word	0xfffffffd
	.align		4
        /*0018*/ 	.word	0x00000000
	.align		4
        /*001c*/ 	.word	0xfffffffc


//--------------------- .text._Z16multMatrixVectoriPPdS_S_S0_Pi --------------------------
	.section	.text._Z16multMatrixVectoriPPdS_S_S0_Pi,"ax",@progbits
	.align	128
        .global         _Z16multMatrixVectoriPPdS_S_S0_Pi
        .type           _Z16multMatrixVectoriPPdS_S_S0_Pi,@function
        .size           _Z16multMatrixVectoriPPdS_S_S0_Pi,(.L_x_2 - _Z16multMatrixVectoriPPdS_S_S0_Pi)
        .other          _Z16multMatrixVectoriPPdS_S_S0_Pi,@"STO_CUDA_ENTRY STV_DEFAULT"
_Z16multMatrixVectoriPPdS_S_S0_Pi:
.text._Z16multMatrixVectoriPPdS_S_S0_Pi:
[----:B------:R-:W-:Y:S01]  /*0000*/  LDC R1, c[0x0][0x37c] ;  /* 0x0000df00ff017b82 */ /* 0x000fe20000000800 */
[----:B------:R-:W0:Y:S07]  /*0010*/  S2R R5, SR_TID.X ;  /* 0x0000000000057919 */ /* 0x000e2e0000002100 */
[----:B------:R-:W0:Y:S01]  /*0020*/  S2UR UR4, SR_CTAID.X ;  /* 0x00000000000479c3 */ /* 0x000e220000002500 */
[----:B------:R-:W1:Y:S07]  /*0030*/  LDCU UR5, c[0x0][0x380] ;  /* 0x00007000ff0577ac */ /* 0x000e6e0008000800 */
[----:B------:R-:W0:Y:S02]  /*0040*/  LDC R0, c[0x0][0x360] ;  /* 0x0000d800ff007b82 */ /* 0x000e240000000800 */
[----:B0-----:R-:W-:-:S05]  /*0050*/  IMAD R5, R0, UR4, R5 ;  /* 0x0000000400057c24 */ /* 0x001fca000f8e0205 */
[----:B-1----:R-:W-:-:S13]  /*0060*/  ISETP.GE.AND P0, PT, R5, UR5, PT ;  /* 0x0000000505007c0c */ /* 0x002fda000bf06270 */
[----:B------:R-:W-:Y:S05]  /*0070*/  @P0 EXIT ;  /* 0x000000000000094d */ /* 0x000fea0003800000 */
[----:B------:R-:W0:Y:S01]  /*0080*/  LDC.64 R2, c[0x0][0x3a8] ;  /* 0x0000ea00ff027b82 */ /* 0x000e220000000a00 */
[----:B------:R-:W1:Y:S01]  /*0090*/  LDCU UR4, c[0x0][0x370] ;  /* 0x00006e00ff0477ac */ /* 0x000e620008000800 */
[----:B------:R-:W2:Y:S01]  /*00a0*/  LDCU.64 UR6, c[0x0][0x358] ;  /* 0x00006b00ff0677ac */ /* 0x000ea20008000a00 */
[----:B------:R-:W3:Y:S01]  /*00b0*/  LDCU UR5, c[0x0][0x380] ;  /* 0x00007000ff0577ac */ /* 0x000ee20008000800 */
[----:B-1----:R-:W-:-:S07]  /*00c0*/  IMAD R0, R0, UR4, RZ ;  /* 0x0000000400007c24 */ /* 0x002fce000f8e02ff */
.L_x_0:
[----:B----4-:R-:W1:Y:S01]  /*00d0*/  LDC.64 R6, c[0x0][0x388] ;  /* 0x0000e200ff067b82 */ /* 0x010e620000000a00 */
[----:B0-2---:R-:W2:Y:S01]  /*00e0*/  LDG.E R14, desc[UR6][R2.64] ;  /* 0x00000006020e7981 */ /* 0x005ea2000c1e1900 */
[----:B-1----:R-:W-:-:S05]  /*00f0*/  IMAD.WIDE R6, R5, 0x8, R6 ;  /* 0x0000000805067825 */ /* 0x002fca00078e0206 */
[----:B------:R-:W4:Y:S04]  /*0100*/  LDG.E.64 R8, desc[UR6][R6.64] ;  /* 0x0000000606087981 */ /* 0x000f28000c1e1b00 */
[----:B----4-:R-:W4:Y:S04]  /*0110*/  LDG.E.64 R12, desc[UR6][R8.64+0x8] ;  /* 0x00000806080c7981 */ /* 0x010f28000c1e1b00 */
[----:B------:R0:W5:Y:S01]  /*0120*/  LDG.E.64 R10, desc[UR6][R8.64] ;  /* 0x00000006080a7981 */ /* 0x000162000c1e1b00 */
[----:B--2---:R-:W-:-:S05]  /*0130*/  IADD3 R23, PT, PT, R14, 0x1, RZ ;  /* 0x000000010e177810 */ /* 0x004fca0007ffe0ff */
[----:B------:R1:W-:Y:S04]  /*0140*/  STG.E desc[UR6][R2.64], R23 ;  /* 0x0000001702007986 */ /* 0x0003e8000c101906 */
[----:B------:R-:W2:Y:S01]  /*0150*/  LDG.E.64 R14, desc[UR6][R6.64] ;  /* 0x00000006060e7981 */ /* 0x000ea2000c1e1b00 */
[----:B0-----:R-:W0:Y:S01]  /*0160*/  LDC.64 R8, c[0x0][0x390] ;  /* 0x0000e400ff087b82 */ /* 0x001e220000000a00 */
[----:B----4-:R-:W4:Y:S08]  /*0170*/  F2I.F64.TRUNC R13, R12 ;  /* 0x0000000c000d7311 */ /* 0x010f30000030d100 */
[----:B-----5:R-:W5:Y:S01]  /*0180*/  F2I.F64.TRUNC R4, R10 ;  /* 0x0000000a00047311 */ /* 0x020f62000030d100 */
[----:B--2---:R-:W1:Y:S01]  /*0190*/  LDG.E.64 R14, desc[UR6][R14.64+0x10] ;  /* 0x000010060e0e7981 */ /* 0x004e62000c1e1b00 */
[----:B----4-:R-:W-:-:S13]  /*01a0*/  ISETP.NE.AND P0, PT, R13, RZ, PT ;  /* 0x000000ff0d00720c */ /* 0x010fda0003f05270 */
[----:B------:R-:W5:Y:S02]  /*01b0*/  @!P0 LDC.64 R18, c[0x0][0x3a0] ;  /* 0x0000e800ff128b82 */ /* 0x000f640000000a00 */
[----:B-----5:R-:W-:-:S05]  /*01c0*/  @!P0 IMAD.WIDE R18, R4, 0x8, R18 ;  /* 0x0000000804128825 */ /* 0x020fca00078e0212 */
[----:B------:R-:W2:Y:S01]  /*01d0*/  @!P0 LDG.E.64 R20, desc[UR6][R18.64] ;  /* 0x0000000612148981 */ /* 0x000ea2000c1e1b00 */
[----:B------:R-:W2:Y:S01]  /*01e0*/  @!P0 I2F.F64 R16, R4 ;  /* 0x0000000400108312 */ /* 0x000ea20000201c00 */
[----:B0-----:R-:W-:Y:S02]  /*01f0*/  IMAD.WIDE R8, R13, 0x8, R8 ;  /* 0x000000080d087825 */ /* 0x001fe400078e0208 */
[----:B------:R-:W0:Y:S04]  /*0200*/  LDC.64 R12, c[0x0][0x398] ;  /* 0x0000e600ff0c7b82 */ /* 0x000e280000000a00 */
[----:B------:R-:W1:Y:S04]  /*0210*/  LDG.E.64 R8, desc[UR6][R8.64] ;  /* 0x0000000608087981 */ /* 0x000e68000c1e1b00 */
[----:B--2---:R4:W-:Y:S04]  /*0220*/  @!P0 STG.E.64 desc[UR6][R20.64], R16 ;  /* 0x0000001014008986 */ /* 0x0049e8000c101b06 */
[----:B------:R-:W2:Y:S01]  /*0230*/  @!P0 LDG.E.64 R10, desc[UR6][R18.64] ;  /* 0x00000006120a8981 */ /* 0x000ea2000c1e1b00 */
[----:B0-----:R-:W-:Y:S01]  /*0240*/  IMAD.WIDE R6, R4, 0x8, R12 ;  /* 0x0000000804067825 */ /* 0x001fe200078e020c */
[----:B-1----:R-:W-:-:S07]  /*0250*/  DMUL R22, R14, R8 ;  /* 0x000000080e167228 */ /* 0x002fce0000000000 */
[----:B--2---:R4:W-:Y:S04]  /*0260*/  @!P0 STG.E.64 desc[UR6][R10.64+0x8], R22 ;  /* 0x000008160a008986 */ /* 0x0049e8000c101b06 */
[----:B------:R-:W2:Y:S01]  /*0270*/  LDG.E.64 R12, desc[UR6][R6.64] ;  /* 0x00000006060c7981 */ /* 0x000ea2000c1e1b00 */
[----:B------:R-:W-:-:S04]  /*0280*/  IADD3 R5, PT, PT, R0, R5, RZ ;  /* 0x0000000500057210 */ /* 0x000fc80007ffe0ff */
[----:B---3--:R-:W-:Y:S01]  /*0290*/  ISETP.GE.AND P0, PT, R5, UR5, PT ;  /* 0x0000000505007c0c */ /* 0x008fe2000bf06270 */
[----:B--2---:R-:W-:-:S07]  /*02a0*/  DADD R12, R22, R12 ;  /* 0x00000000160c7229 */ /* 0x004fce000000000c */
[----:B------:R4:W-:Y:S05]  /*02b0*/  STG.E.64 desc[UR6][R6.64], R12 ;  /* 0x0000000c06007986 */ /* 0x0009ea000c101b06 */
[----:B------:R-:W-:Y:S05]  /*02c0*/  @!P0 BRA `(.L_x_0) ;  /* 0xfffffffc00808947 */ /* 0x000fea000383ffff */
[----:B------:R-:W-:Y:S05]  /*02d0*/  EXIT ;  /* 0x000000000000794d */ /* 0x000fea0003800000 */
.L_x_1:
[----:B------:R-:W-:-:S00]  /*02e0*/  BRA `(.L_x_1) ;  /* 0xfffffffc00fc7947 */ /* 0x000fc0000383ffff */
[----:B------:R-:W-:-:S00]  /*02f0*/  NOP ;  /* 0x0000000000007918 */ /* 0x000fc00000000000 */
        /* <DEDUP_REMOVED lines=8> */
.L_x_2:


//--------------------- .nv.shared.reserved.0     --------------------------
	.section	.nv.shared.reserved.0,"aw",@nobits
	.weak		__nv_reservedSMEM_offset_0_alias
	.size		__nv_reservedSMEM_offset_0_alias, 0, 64
	.other		__nv_reservedSMEM_offset_0_alias,@"STO_CUDA_RESERVED_SHARED STV_DEFAULT"
__nv_reservedSMEM_offset_0_alias:
	.zero		0
	.zero		64


//--------------------- .nv.constant0._Z16multMatrixVectoriPPdS_S_S0_Pi --------------------------
	.section	.nv.constant0._Z16multMatrixVectoriPPdS_S_S0_Pi,"a",@progbits
	.sectionflags	@""
	.align	4
.nv.constant0._Z16multMatrixVectoriPPdS_S_S0_Pi:
	.zero		944


//--------------------- SYMBOLS --------------------------

	.type		.nv.reservedSmem.offset0,@object
	.size		.nv.reservedSmem.offset0,0x4
